	.headerflags	@"EF_CUDA_TEXMODE_UNIFIED EF_CUDA_64BIT_ADDRESS EF_CUDA_ACCELERATORS EF_CUDA_SM90 EF_CUDA_VIRTUAL_SM(EF_CUDA_SM90)"
	.elftype	@"ET_EXEC"


//--------------------- .nv.info                  --------------------------
	.section	.nv.info,"",@"SHT_CUDA_INFO"
	.align	4


	//----- nvinfo : EIATTR_REGCOUNT
	.align		4
        /*0000*/ 	.byte	0x04, 0x2f
        /*0002*/ 	.short	(.L_1 - .L_0)
	.align		4
.L_0:
        /*0004*/ 	.word	index@(triton_poi_fused__to_copy_19)
        /*0008*/ 	.word	0x00000008


	//----- nvinfo : EIATTR_MIN_STACK_SIZE
	.align		4
.L_1:
        /*000c*/ 	.byte	0x04, 0x12
        /*000e*/ 	.short	(.L_3 - .L_2)
	.align		4
.L_2:
        /*0010*/ 	.word	index@(triton_poi_fused__to_copy_19)
        /*0014*/ 	.word	0x00000000


	//----- nvinfo : EIATTR_FRAME_SIZE
	.align		4
.L_3:
        /*0018*/ 	.byte	0x04, 0x11
        /*001a*/ 	.short	(.L_5 - .L_4)
	.align		4
.L_4:
        /*001c*/ 	.word	index@(triton_poi_fused__to_copy_19)
        /*0020*/ 	.word	0x00000000


	//----- nvinfo : EIATTR_MIN_STACK_SIZE
	.align		4
.L_5:
        /*0024*/ 	.byte	0x04, 0x12
        /*0026*/ 	.short	(.L_7 - .L_6)
	.align		4
.L_6:
        /*0028*/ 	.word	index@(triton_poi_fused__to_copy_19)
        /*002c*/ 	.word	0x00000000
.L_7:


//--------------------- .nv.info.triton_poi_fused__to_copy_19 --------------------------
	.section	.nv.info.triton_poi_fused__to_copy_19,"",@"SHT_CUDA_INFO"
	.sectionflags	@""
	.align	4


	//----- nvinfo : EIATTR_CUDA_API_VERSION
	.align		4
        /*0000*/ 	.byte	0x04, 0x37
        /*0002*/ 	.short	(.L_9 - .L_8)
.L_8:
        /*0004*/ 	.word	0x0000007c


	//----- nvinfo : EIATTR_KPARAM_INFO
	.align		4
.L_9:
        /*0008*/ 	.byte	0x04, 0x17
        /*000a*/ 	.short	(.L_11 - .L_10)
.L_10:
        /*000c*/ 	.word	0x00000000
        /*0010*/ 	.short	0x0001
        /*0012*/ 	.short	0x0008
        /*0014*/ 	.byte	0x00, 0xf0, 0x11, 0x00


	//----- nvinfo : EIATTR_KPARAM_INFO
	.align		4
.L_11:
        /*0018*/ 	.byte	0x04, 0x17
        /*001a*/ 	.short	(.L_13 - .L_12)
.L_12:
        /*001c*/ 	.word	0x00000000
        /*0020*/ 	.short	0x0000
        /*0022*/ 	.short	0x0000
        /*0024*/ 	.byte	0x00, 0xf4, 0x21, 0x00


	//----- nvinfo : EIATTR_SPARSE_MMA_MASK
	.align		4
.L_13:
        /*0028*/ 	.byte	0x03, 0x50
        /*002a*/ 	.short	0x0000


	//----- nvinfo : EIATTR_MAXREG_COUNT
	.align		4
        /*002c*/ 	.byte	0x03, 0x1b
        /*002e*/ 	.short	0x00ff


	//----- nvinfo : EIATTR_EXIT_INSTR_OFFSETS
	.align		4
        /*0030*/ 	.byte	0x04, 0x1c
        /*0032*/ 	.short	(.L_15 - .L_14)


	//   ....[0]....
.L_14:
        /*0034*/ 	.word	0x000000d0


	//   ....[1]....
        /*0038*/ 	.word	0x00000100


	//----- nvinfo : EIATTR_REQNTID
	.align		4
.L_15:
        /*003c*/ 	.byte	0x04, 0x10
        /*003e*/ 	.short	(.L_17 - .L_16)
.L_16:
        /*0040*/ 	.word	0x00000020
        /*0044*/ 	.word	0x00000001
        /*0048*/ 	.word	0x00000001


	//----- nvinfo : EIATTR_CBANK_PARAM_SIZE
	.align		4
.L_17:
        /*004c*/ 	.byte	0x03, 0x19
        /*004e*/ 	.short	0x000c


	//----- nvinfo : EIATTR_PARAM_CBANK
	.align		4
        /*0050*/ 	.byte	0x04, 0x0a
        /*0052*/ 	.short	(.L_19 - .L_18)
	.align		4
.L_18:
        /*0054*/ 	.word	index@(.nv.constant0.triton_poi_fused__to_copy_19)
        /*0058*/ 	.short	0x0210
        /*005a*/ 	.short	0x000c


	//----- nvinfo : EIATTR_SW_WAR
	.align		4
.L_19:
        /*005c*/ 	.byte	0x04, 0x36
        /*005e*/ 	.short	(.L_21 - .L_20)
.L_20:
        /*0060*/ 	.word	0x00000008
.L_21:


//--------------------- .nv.callgraph             --------------------------
	.section	.nv.callgraph,"",@"SHT_CUDA_CALLGRAPH"
	.align	4
	.sectionentsize	8
	.align		4
        /*0000*/ 	.word	0x00000000
	.align		4
        /*0004*/ 	.word	0xffffffff
	.align		4
        /*0008*/ 	.word	0x00000000
	.align		4
        /*000c*/ 	.word	0xfffffffe
	.align		4
        /*0010*/ 	.word	0x00000000
	.align		4
        /*0014*/ 	.word	0xfffffffd
	.align		4
        /*0018*/ 	.word	0x00000000
	.align		4
        /*001c*/ 	.word	0xfffffffc


//--------------------- .text.triton_poi_fused__to_copy_19 --------------------------
	.section	.text.triton_poi_fused__to_copy_19,"ax",@progbits
	.align	128
        .global         triton_poi_fused__to_copy_19
        .type           triton_poi_fused__to_copy_19,@function
        .size           triton_poi_fused__to_copy_19,(.L_x_1 - triton_poi_fused__to_copy_19)
        .other          triton_poi_fused__to_copy_19,@"STO_CUDA_ENTRY STV_DEFAULT"
triton_poi_fused__to_copy_19:
.text.triton_poi_fused__to_copy_19:
[----:B------:R-:W0:Y:S02]  /*0000*/  LDC R1, c[0x0][0x28] ;  /* 0x00000a00ff017b82 */ /* 0x000e240000000800 */
[----:B------:R-:W1:Y:S01]  /*0010*/  S2R R0, SR_TID.X ;  /* 0x0000000000007919 */ /* 0x000e620000002100 */
[----:B------:R-:W2:Y:S01]  /*0020*/  LDC.64 R2, c[0x0][0x210] ;  /* 0x00008400ff027b82 */ /* 0x000ea20000000a00 */
[----:B------:R-:W3:Y:S01]  /*0030*/  S2R R5, SR_CTAID.X ;  /* 0x0000000000057919 */ /* 0x000ee20000002500 */
[----:B-1----:R-:W-:-:S05]  /*0040*/  LOP3.LUT R0, R0, 0x1f, RZ, 0xc0, !PT ;  /* 0x0000001f00007812 */ /* 0x002fca00078ec0ff */
[----:B---3--:R-:W-:-:S04]  /*0050*/  IMAD R5, R5, 0x20, R0 ;  /* 0x0000002005057824 */ /* 0x008fc800078e0200 */
[C---:B--2---:R-:W-:Y:S01]  /*0060*/  IMAD.WIDE R2, R5.reuse, 0x8, R2 ;  /* 0x0000000805027825 */ /* 0x044fe200078e0202 */
[----:B------:R-:W-:Y:S02]  /*0070*/  I2FP.F32.S32 R0, R5 ;  /* 0x0000000500007245 */ /* 0x000fe40000201400 */
[----:B------:R-:W-:-:S03]  /*0080*/  ISETP.GE.AND P0, PT, R5, 0x20, PT ;  /* 0x000000200500780c */ /* 0x000fc60003f06270 */
[----:B------:R-:W-:-:S05]  /*0090*/  FMUL R0, R0, 0.48387095332145690918 ;  /* 0x3ef7bdef00007820 */ /* 0x000fca0000400000 */
[----:B------:R-:W-:-:S04]  /*00a0*/  FMNMX R0, RZ, R0, !PT ;  /* 0x00000000ff007209 */ /* 0x000fc80007800000 */
[----:B------:R-:W1:Y:S02]  /*00b0*/  F2I.TRUNC.NTZ R4, R0 ;  /* 0x0000000000047305 */ /* 0x000e64000020f100 */
[----:B-1----:R-:W-:Y:S01]  /*00c0*/  SHF.R.S32.HI R5, RZ, 0x1f, R4 ;  /* 0x0000001fff057819 */ /* 0x002fe20000011404 */
[----:B------:R-:W-:Y:S06]  /*00d0*/  @P0 EXIT ;  /* 0x000000000000094d */ /* 0x000fec0003800000 */
[----:B------:R-:W-:Y:S02]  /*00e0*/  ULDC.64 UR4, c[0x0][0x208] ;  /* 0x0000820000047ab9 */ /* 0x000fe40000000a00 */
[----:B------:R-:W-:Y:S01]  /*00f0*/  STG.E.64 desc[UR4][R2.64], R4 ;  /* 0x0000000402007986 */ /* 0x000fe2000c101b04 */
[----:B------:R-:W-:Y:S05]  /*0100*/  EXIT ;  /* 0x000000000000794d */ /* 0x000fea0003800000 */
.L_x_0:
[----:B------:R-:W-:-:S00]  /*0110*/  BRA `(.L_x_0) ;  /* 0xfffffffc00fc7947 */ /* 0x000fc0000383ffff */
[----:B------:R-:W-:-:S00]  /*0120*/  NOP ;  /* 0x0000000000007918 */ /* 0x000fc00000000000 */
        /* <DEDUP_REMOVED lines=13> */
.L_x_1:


//--------------------- .nv.constant0.triton_poi_fused__to_copy_19 --------------------------
	.section	.nv.constant0.triton_poi_fused__to_copy_19,"a",@progbits
	.sectionflags	@""
	.align	4
.nv.constant0.triton_poi_fused__to_copy_19:
	.zero		540
